//
// Generated by NVIDIA NVVM Compiler
//
// Compiler Build ID: CL-36424714
// Cuda compilation tools, release 13.0, V13.0.88
// Based on NVVM 20.0.0
//

.version 9.0
.target sm_100
.address_size 64

	// .globl	_Z9addKernelPdPKdS1_
.func  (.param .align 16 .b8 func_retval0[16]) __internal_trig_reduction_slowpathd
(
	.param .b64 __internal_trig_reduction_slowpathd_param_0
)
;
.global .align 8 .b8 __cudart_i2opi_d[144] = {8, 93, 141, 31, 177, 95, 251, 107, 234, 146, 82, 138, 247, 57, 7, 61, 123, 241, 229, 235, 199, 186, 39, 117, 45, 234, 95, 158, 102, 63, 70, 79, 183, 9, 203, 39, 207, 126, 54, 109, 31, 109, 10, 90, 139, 17, 47, 239, 15, 152, 5, 222, 255, 151, 248, 31, 59, 40, 249, 189, 139, 95, 132, 156, 244, 57, 83, 131, 57, 214, 145, 57, 65, 126, 95, 180, 38, 112, 156, 233, 132, 68, 187, 46, 245, 53, 130, 232, 62, 167, 41, 177, 28, 235, 29, 254, 28, 146, 209, 9, 234, 46, 73, 6, 224, 210, 77, 66, 58, 110, 36, 183, 97, 197, 187, 222, 171, 99, 81, 254, 65, 144, 67, 60, 153, 149, 98, 219, 192, 221, 52, 245, 209, 87, 39, 252, 41, 21, 68, 78, 110, 131, 249, 162};
.global .align 16 .b8 __cudart_sin_cos_coeffs[128] = {70, 210, 176, 44, 241, 229, 90, 190, 146, 227, 172, 105, 227, 29, 199, 62, 161, 98, 219, 25, 160, 1, 42, 191, 24, 8, 17, 17, 17, 17, 129, 63, 84, 85, 85, 85, 85, 85, 197, 191, 0, 0, 0, 0, 0, 0, 0, 0, 0, 0, 0, 0, 0, 0, 0, 0, 100, 129, 253, 32, 131, 255, 168, 189, 40, 133, 239, 193, 167, 238, 33, 62, 217, 230, 6, 142, 79, 126, 146, 190, 233, 188, 221, 25, 160, 1, 250, 62, 71, 93, 193, 22, 108, 193, 86, 191, 81, 85, 85, 85, 85, 85, 165, 63, 0, 0, 0, 0, 0, 0, 224, 191, 0, 0, 0, 0, 0, 0, 240, 63};

.visible .entry _Z9addKernelPdPKdS1_(
	.param .u64 .ptr .align 1 _Z9addKernelPdPKdS1__param_0,
	.param .u64 .ptr .align 1 _Z9addKernelPdPKdS1__param_1,
	.param .u64 .ptr .align 1 _Z9addKernelPdPKdS1__param_2
)
{
	.reg .pred 	%p<13>;
	.reg .b32 	%r<36>;
	.reg .b64 	%rd<23>;
	.reg .b64 	%fd<110>;

	ld.param.u64 	%rd4, [_Z9addKernelPdPKdS1__param_0];
	cvta.to.global.u64 	%rd5, %rd4;
	mov.u32 	%r13, %tid.x;
	cvt.rn.f64.u32 	%fd11, %r13;
	add.f64 	%fd12, %fd11, 0dC023CCCCCCCCCCCD;
	mul.f64 	%fd13, %fd12, 0d400921FB4D12D84A;
	mul.f64 	%fd1, %fd13, 0d400921FB4D12D84A;
	abs.f64 	%fd14, %fd1;
	setp.eq.f64 	%p2, %fd14, 0d7FF0000000000000;
	mul.f64 	%fd15, %fd1, 0d3FE45F306DC9C883;
	cvt.rni.s32.f64 	%r14, %fd15;
	cvt.rn.f64.s32 	%fd16, %r14;
	fma.rn.f64 	%fd17, %fd16, 0dBFF921FB54442D18, %fd1;
	fma.rn.f64 	%fd18, %fd16, 0dBC91A62633145C00, %fd17;
	fma.rn.f64 	%fd19, %fd16, 0dB97B839A252049C0, %fd18;
	setp.ltu.f64 	%p3, %fd14, 0d41E0000000000000;
	mov.f64 	%fd20, 0d0000000000000000;
	mul.rn.f64 	%fd21, %fd1, %fd20;
	or.pred  	%p1, %p2, %p3;
	selp.f64 	%fd2, %fd21, %fd19, %p2;
	selp.b32 	%r1, 0, %r14, %p2;
	add.s64 	%rd22, %rd5, 16;
	mov.b32 	%r31, 0;
	mov.u64 	%rd8, __cudart_sin_cos_coeffs;
$L__BB0_1:
	mov.f64 	%fd106, %fd2;
	mov.u32 	%r32, %r1;
	@%p1 bra 	$L__BB0_3;
	{ // callseq 0, 0
	.param .b64 param0;
	st.param.f64 	[param0], %fd1;
	.param .align 16 .b8 retval0[16];
	call.uni (retval0), 
	__internal_trig_reduction_slowpathd, 
	(
	param0
	);
	ld.param.f64 	%fd106, [retval0];
	ld.param.b32 	%r32, [retval0+8];
	} // callseq 0
$L__BB0_3:
	shl.b32 	%r16, %r32, 6;
	cvt.u64.u32 	%rd6, %r16;
	and.b64  	%rd7, %rd6, 64;
	add.s64 	%rd9, %rd8, %rd7;
	mul.rn.f64 	%fd23, %fd106, %fd106;
	and.b32  	%r17, %r32, 1;
	setp.eq.b32 	%p4, %r17, 1;
	selp.f64 	%fd24, 0dBDA8FF8320FD8164, 0d3DE5DB65F9785EBA, %p4;
	ld.global.nc.v2.f64 	{%fd25, %fd26}, [%rd9];
	fma.rn.f64 	%fd27, %fd24, %fd23, %fd25;
	fma.rn.f64 	%fd28, %fd27, %fd23, %fd26;
	ld.global.nc.v2.f64 	{%fd29, %fd30}, [%rd9+16];
	fma.rn.f64 	%fd31, %fd28, %fd23, %fd29;
	fma.rn.f64 	%fd32, %fd31, %fd23, %fd30;
	ld.global.nc.v2.f64 	{%fd33, %fd34}, [%rd9+32];
	fma.rn.f64 	%fd35, %fd32, %fd23, %fd33;
	fma.rn.f64 	%fd36, %fd35, %fd23, %fd34;
	fma.rn.f64 	%fd37, %fd36, %fd106, %fd106;
	fma.rn.f64 	%fd38, %fd36, %fd23, 0d3FF0000000000000;
	selp.f64 	%fd39, %fd38, %fd37, %p4;
	and.b32  	%r18, %r32, 2;
	setp.eq.s32 	%p5, %r18, 0;
	mov.f64 	%fd40, 0d0000000000000000;
	sub.f64 	%fd41, %fd40, %fd39;
	selp.f64 	%fd42, %fd39, %fd41, %p5;
	st.global.f64 	[%rd22+-16], %fd42;
	mov.f64 	%fd107, %fd2;
	mov.u32 	%r33, %r1;
	@%p1 bra 	$L__BB0_5;
	{ // callseq 1, 0
	.param .b64 param0;
	st.param.f64 	[param0], %fd1;
	.param .align 16 .b8 retval0[16];
	call.uni (retval0), 
	__internal_trig_reduction_slowpathd, 
	(
	param0
	);
	ld.param.f64 	%fd107, [retval0];
	ld.param.b32 	%r33, [retval0+8];
	} // callseq 1
$L__BB0_5:
	shl.b32 	%r20, %r33, 6;
	cvt.u64.u32 	%rd10, %r20;
	and.b64  	%rd11, %rd10, 64;
	add.s64 	%rd13, %rd8, %rd11;
	mul.rn.f64 	%fd44, %fd107, %fd107;
	and.b32  	%r21, %r33, 1;
	setp.eq.b32 	%p6, %r21, 1;
	selp.f64 	%fd45, 0dBDA8FF8320FD8164, 0d3DE5DB65F9785EBA, %p6;
	ld.global.nc.v2.f64 	{%fd46, %fd47}, [%rd13];
	fma.rn.f64 	%fd48, %fd45, %fd44, %fd46;
	fma.rn.f64 	%fd49, %fd48, %fd44, %fd47;
	ld.global.nc.v2.f64 	{%fd50, %fd51}, [%rd13+16];
	fma.rn.f64 	%fd52, %fd49, %fd44, %fd50;
	fma.rn.f64 	%fd53, %fd52, %fd44, %fd51;
	ld.global.nc.v2.f64 	{%fd54, %fd55}, [%rd13+32];
	fma.rn.f64 	%fd56, %fd53, %fd44, %fd54;
	fma.rn.f64 	%fd57, %fd56, %fd44, %fd55;
	fma.rn.f64 	%fd58, %fd57, %fd107, %fd107;
	fma.rn.f64 	%fd59, %fd57, %fd44, 0d3FF0000000000000;
	selp.f64 	%fd60, %fd59, %fd58, %p6;
	and.b32  	%r22, %r33, 2;
	setp.eq.s32 	%p7, %r22, 0;
	mov.f64 	%fd61, 0d0000000000000000;
	sub.f64 	%fd62, %fd61, %fd60;
	selp.f64 	%fd63, %fd60, %fd62, %p7;
	st.global.f64 	[%rd22+-8], %fd63;
	mov.f64 	%fd108, %fd2;
	mov.u32 	%r34, %r1;
	@%p1 bra 	$L__BB0_7;
	{ // callseq 2, 0
	.param .b64 param0;
	st.param.f64 	[param0], %fd1;
	.param .align 16 .b8 retval0[16];
	call.uni (retval0), 
	__internal_trig_reduction_slowpathd, 
	(
	param0
	);
	ld.param.f64 	%fd108, [retval0];
	ld.param.b32 	%r34, [retval0+8];
	} // callseq 2
$L__BB0_7:
	shl.b32 	%r24, %r34, 6;
	cvt.u64.u32 	%rd14, %r24;
	and.b64  	%rd15, %rd14, 64;
	add.s64 	%rd17, %rd8, %rd15;
	mul.rn.f64 	%fd65, %fd108, %fd108;
	and.b32  	%r25, %r34, 1;
	setp.eq.b32 	%p8, %r25, 1;
	selp.f64 	%fd66, 0dBDA8FF8320FD8164, 0d3DE5DB65F9785EBA, %p8;
	ld.global.nc.v2.f64 	{%fd67, %fd68}, [%rd17];
	fma.rn.f64 	%fd69, %fd66, %fd65, %fd67;
	fma.rn.f64 	%fd70, %fd69, %fd65, %fd68;
	ld.global.nc.v2.f64 	{%fd71, %fd72}, [%rd17+16];
	fma.rn.f64 	%fd73, %fd70, %fd65, %fd71;
	fma.rn.f64 	%fd74, %fd73, %fd65, %fd72;
	ld.global.nc.v2.f64 	{%fd75, %fd76}, [%rd17+32];
	fma.rn.f64 	%fd77, %fd74, %fd65, %fd75;
	fma.rn.f64 	%fd78, %fd77, %fd65, %fd76;
	fma.rn.f64 	%fd79, %fd78, %fd108, %fd108;
	fma.rn.f64 	%fd80, %fd78, %fd65, 0d3FF0000000000000;
	selp.f64 	%fd81, %fd80, %fd79, %p8;
	and.b32  	%r26, %r34, 2;
	setp.eq.s32 	%p9, %r26, 0;
	mov.f64 	%fd82, 0d0000000000000000;
	sub.f64 	%fd83, %fd82, %fd81;
	selp.f64 	%fd84, %fd81, %fd83, %p9;
	st.global.f64 	[%rd22], %fd84;
	mov.f64 	%fd109, %fd2;
	mov.u32 	%r35, %r1;
	@%p1 bra 	$L__BB0_9;
	{ // callseq 3, 0
	.param .b64 param0;
	st.param.f64 	[param0], %fd1;
	.param .align 16 .b8 retval0[16];
	call.uni (retval0), 
	__internal_trig_reduction_slowpathd, 
	(
	param0
	);
	ld.param.f64 	%fd109, [retval0];
	ld.param.b32 	%r35, [retval0+8];
	} // callseq 3
$L__BB0_9:
	shl.b32 	%r28, %r35, 6;
	cvt.u64.u32 	%rd18, %r28;
	and.b64  	%rd19, %rd18, 64;
	add.s64 	%rd21, %rd8, %rd19;
	mul.rn.f64 	%fd86, %fd109, %fd109;
	and.b32  	%r29, %r35, 1;
	setp.eq.b32 	%p10, %r29, 1;
	selp.f64 	%fd87, 0dBDA8FF8320FD8164, 0d3DE5DB65F9785EBA, %p10;
	ld.global.nc.v2.f64 	{%fd88, %fd89}, [%rd21];
	fma.rn.f64 	%fd90, %fd87, %fd86, %fd88;
	fma.rn.f64 	%fd91, %fd90, %fd86, %fd89;
	ld.global.nc.v2.f64 	{%fd92, %fd93}, [%rd21+16];
	fma.rn.f64 	%fd94, %fd91, %fd86, %fd92;
	fma.rn.f64 	%fd95, %fd94, %fd86, %fd93;
	ld.global.nc.v2.f64 	{%fd96, %fd97}, [%rd21+32];
	fma.rn.f64 	%fd98, %fd95, %fd86, %fd96;
	fma.rn.f64 	%fd99, %fd98, %fd86, %fd97;
	fma.rn.f64 	%fd100, %fd99, %fd109, %fd109;
	fma.rn.f64 	%fd101, %fd99, %fd86, 0d3FF0000000000000;
	selp.f64 	%fd102, %fd101, %fd100, %p10;
	and.b32  	%r30, %r35, 2;
	setp.eq.s32 	%p11, %r30, 0;
	mov.f64 	%fd103, 0d0000000000000000;
	sub.f64 	%fd104, %fd103, %fd102;
	selp.f64 	%fd105, %fd102, %fd104, %p11;
	st.global.f64 	[%rd22+8], %fd105;
	add.s32 	%r31, %r31, 4;
	add.s64 	%rd22, %rd22, 32;
	setp.ne.s32 	%p12, %r31, 1024;
	@%p12 bra 	$L__BB0_1;
	ret;

}
.func  (.param .align 16 .b8 func_retval0[16]) __internal_trig_reduction_slowpathd(
	.param .b64 __internal_trig_reduction_slowpathd_param_0
)
{
	.local .align 8 .b8 	__local_depot1[40];
	.reg .b64 	%SP;
	.reg .b64 	%SPL;
	.reg .pred 	%p<10>;
	.reg .b32 	%r<47>;
	.reg .b64 	%rd<74>;
	.reg .b64 	%fd<5>;

	mov.u64 	%SPL, __local_depot1;
	ld.param.f64 	%fd4, [__internal_trig_reduction_slowpathd_param_0];
	add.u64 	%rd1, %SPL, 0;
	{
	.reg .b32 %temp; 
	mov.b64 	{%temp, %r1}, %fd4;
	}
	shr.u32 	%r2, %r1, 20;
	and.b32  	%r3, %r2, 2047;
	setp.eq.s32 	%p1, %r3, 2047;
	mov.b32 	%r46, 0;
	@%p1 bra 	$L__BB1_9;
	add.s32 	%r20, %r3, -1024;
	mov.b64 	%rd20, %fd4;
	shl.b64 	%rd2, %rd20, 11;
	shr.u32 	%r4, %r20, 6;
	sub.s32 	%r45, 15, %r4;
	sub.s32 	%r21, 19, %r4;
	setp.lt.u32 	%p2, %r20, 128;
	selp.b32 	%r6, 18, %r21, %p2;
	setp.ge.s32 	%p3, %r45, %r6;
	mov.b64 	%rd70, 0;
	@%p3 bra 	$L__BB1_4;
	add.s32 	%r23, %r6, %r4;
	neg.s32 	%r43, %r23;
	or.b64  	%rd3, %rd2, -9223372036854775808;
	mov.b64 	%rd70, 0;
	mov.b32 	%r42, 0;
	mov.u64 	%rd25, __cudart_i2opi_d;
	mov.u32 	%r44, %r45;
$L__BB1_3:
	.pragma "nounroll";
	mul.wide.s32 	%rd22, %r42, 8;
	add.s64 	%rd23, %rd1, %rd22;
	mul.wide.s32 	%rd24, %r44, 8;
	add.s64 	%rd26, %rd25, %rd24;
	ld.global.nc.u64 	%rd27, [%rd26];
	{
	.reg .u32 %r0, %r1, %r2, %r3, %alo, %ahi, %blo, %bhi, %clo, %chi;
	mov.b64 	{%alo,%ahi}, %rd27;
	mov.b64 	{%blo,%bhi}, %rd3;
	mov.b64 	{%clo,%chi}, %rd70;
	mad.lo.cc.u32 	%r0, %alo, %blo, %clo;
	madc.hi.cc.u32 	%r1, %alo, %blo, %chi;
	madc.hi.u32 	%r2, %alo, %bhi, 0;
	mad.lo.cc.u32 	%r1, %alo, %bhi, %r1;
	madc.hi.cc.u32 	%r2, %ahi, %blo, %r2;
	madc.hi.u32 	%r3, %ahi, %bhi, 0;
	mad.lo.cc.u32 	%r1, %ahi, %blo, %r1;
	madc.lo.cc.u32 	%r2, %ahi, %bhi, %r2;
	addc.u32 	%r3, %r3, 0;
	mov.b64 	%rd28, {%r0,%r1};
	mov.b64 	%rd70, {%r2,%r3};
	}
	st.local.u64 	[%rd23], %rd28;
	add.s32 	%r44, %r44, 1;
	add.s32 	%r43, %r43, 1;
	add.s32 	%r42, %r42, 1;
	setp.ne.s32 	%p4, %r43, -15;
	mov.u32 	%r45, %r6;
	@%p4 bra 	$L__BB1_3;
$L__BB1_4:
	cvt.s64.s32 	%rd29, %r45;
	cvt.u64.u32 	%rd30, %r4;
	add.s64 	%rd31, %rd30, %rd29;
	shl.b64 	%rd32, %rd31, 3;
	add.s64 	%rd33, %rd1, %rd32;
	st.local.u64 	[%rd33+-120], %rd70;
	and.b32  	%r15, %r2, 63;
	ld.local.u64 	%rd72, [%rd1+16];
	ld.local.u64 	%rd71, [%rd1+24];
	setp.eq.s32 	%p5, %r15, 0;
	@%p5 bra 	$L__BB1_6;
	shl.b64 	%rd34, %rd71, %r15;
	shr.u64 	%rd35, %rd72, 1;
	xor.b32  	%r24, %r15, 63;
	shr.u64 	%rd36, %rd35, %r24;
	or.b64  	%rd71, %rd34, %rd36;
	ld.local.u64 	%rd37, [%rd1+8];
	shl.b64 	%rd38, %rd72, %r15;
	shr.u64 	%rd39, %rd37, 1;
	shr.u64 	%rd40, %rd39, %r24;
	or.b64  	%rd72, %rd38, %rd40;
$L__BB1_6:
	and.b32  	%r25, %r1, -2147483648;
	shr.u64 	%rd41, %rd71, 62;
	cvt.u32.u64 	%r26, %rd41;
	mov.b64 	{%r27, %r28}, %rd71;
	mov.b64 	{%r29, %r30}, %rd72;
	shf.l.wrap.b32 	%r31, %r30, %r27, 2;
	shf.l.wrap.b32 	%r32, %r27, %r28, 2;
	mov.b64 	%rd42, {%r31, %r32};
	shl.b64 	%rd43, %rd72, 2;
	shr.u64 	%rd44, %rd42, 63;
	cvt.u32.u64 	%r33, %rd44;
	add.s32 	%r34, %r33, %r26;
	setp.eq.s32 	%p6, %r25, 0;
	neg.s32 	%r35, %r34;
	selp.b32 	%r46, %r34, %r35, %p6;
	setp.gt.s64 	%p7, %rd42, -1;
	mov.b64 	%rd45, 0;
	{
	.reg .u32 %r0, %r1, %r2, %r3, %a0, %a1, %a2, %a3, %b0, %b1, %b2, %b3;
	mov.b64 	{%a0,%a1}, %rd45;
	mov.b64 	{%a2,%a3}, %rd45;
	mov.b64 	{%b0,%b1}, %rd43;
	mov.b64 	{%b2,%b3}, %rd42;
	sub.cc.u32 	%r0, %a0, %b0;
	subc.cc.u32 	%r1, %a1, %b1;
	subc.cc.u32 	%r2, %a2, %b2;
	subc.u32 	%r3, %a3, %b3;
	mov.b64 	%rd46, {%r0,%r1};
	mov.b64 	%rd47, {%r2,%r3};
	}
	xor.b32  	%r36, %r25, -2147483648;
	selp.b64 	%rd73, %rd42, %rd47, %p7;
	selp.b64 	%rd14, %rd43, %rd46, %p7;
	selp.b32 	%r17, %r25, %r36, %p7;
	clz.b64 	%r37, %rd73;
	cvt.u64.u32 	%rd15, %r37;
	setp.eq.s32 	%p8, %r37, 0;
	@%p8 bra 	$L__BB1_8;
	cvt.u32.u64 	%r38, %rd15;
	and.b32  	%r39, %r38, 63;
	shl.b64 	%rd48, %rd73, %r39;
	shr.u64 	%rd49, %rd14, 1;
	not.b32 	%r40, %r38;
	and.b32  	%r41, %r40, 63;
	shr.u64 	%rd50, %rd49, %r41;
	or.b64  	%rd73, %rd48, %rd50;
$L__BB1_8:
	mov.b64 	%rd51, -3958705157555305931;
	{
	.reg .u32 %r0, %r1, %r2, %r3, %alo, %ahi, %blo, %bhi;
	mov.b64 	{%alo,%ahi}, %rd73;
	mov.b64 	{%blo,%bhi}, %rd51;
	mul.lo.u32 	%r0, %alo, %blo;
	mul.hi.u32 	%r1, %alo, %blo;
	mad.lo.cc.u32 	%r1, %alo, %bhi, %r1;
	madc.hi.u32 	%r2, %alo, %bhi, 0;
	mad.lo.cc.u32 	%r1, %ahi, %blo, %r1;
	madc.hi.cc.u32 	%r2, %ahi, %blo, %r2;
	madc.hi.u32 	%r3, %ahi, %bhi, 0;
	mad.lo.cc.u32 	%r2, %ahi, %bhi, %r2;
	addc.u32 	%r3, %r3, 0;
	mov.b64 	%rd52, {%r0,%r1};
	mov.b64 	%rd53, {%r2,%r3};
	}
	setp.gt.s64 	%p9, %rd53, 0;
	{
	.reg .u32 %r0, %r1, %r2, %r3, %a0, %a1, %a2, %a3, %b0, %b1, %b2, %b3;
	mov.b64 	{%a0,%a1}, %rd52;
	mov.b64 	{%a2,%a3}, %rd53;
	mov.b64 	{%b0,%b1}, %rd52;
	mov.b64 	{%b2,%b3}, %rd53;
	add.cc.u32 	%r0, %a0, %b0;
	addc.cc.u32 	%r1, %a1, %b1;
	addc.cc.u32 	%r2, %a2, %b2;
	addc.u32 	%r3, %a3, %b3;
	mov.b64 	%rd54, {%r0,%r1};
	mov.b64 	%rd55, {%r2,%r3};
	}
	selp.b64 	%rd56, %rd55, %rd53, %p9;
	selp.s64 	%rd57, -1, 0, %p9;
	sub.s64 	%rd58, %rd57, %rd15;
	cvt.u64.u32 	%rd59, %r17;
	shl.b64 	%rd60, %rd59, 32;
	add.s64 	%rd61, %rd56, 1;
	shr.u64 	%rd62, %rd61, 10;
	add.s64 	%rd63, %rd62, 1;
	shr.u64 	%rd64, %rd63, 1;
	shl.b64 	%rd65, %rd58, 52;
	add.s64 	%rd66, %rd65, %rd64;
	add.s64 	%rd67, %rd66, 4602678819172646912;
	or.b64  	%rd68, %rd67, %rd60;
	mov.b64 	%fd4, %rd68;
$L__BB1_9:
	st.param.f64 	[func_retval0], %fd4;
	st.param.b32 	[func_retval0+8], %r46;
	ret;

}


// ===== COMPILED SASS (sm_100) =====

	.target	sm_100

	.elftype	@"ET_EXEC"


//--------------------- .note.nv.tkinfo           --------------------------
	.section	.note.nv.tkinfo,"",@"SHT_NOTE"
	.sectionflags	@"SHF_NOTE_NV_TKINFO"
	.tkinfo
        /*0018*/ 	.word	0x00000002
        /*0030*/ 	.string	""
        /*0030*/ 	.string	"ptxas"
        /*0030*/ 	.string	"Cuda compilation tools, release 13.0, V13.0.88"
        /*0030*/ 	.string	"Build cuda_13.0.r13.0/compiler.36424714_0"
        /*0030*/ 	.string	"-arch sm_100 -m 64 "



//--------------------- .note.nv.cuinfo           --------------------------
	.section	.note.nv.cuinfo,"",@"SHT_NOTE"
	.sectionflags	@"SHF_NOTE_NV_CUINFO"
        /*0018*/ 	.short	0x0002
        /*001a*/ 	.short	0x0064
        /*001c*/ 	.short	0x0082
	.zero		2


//--------------------- .nv.info                  --------------------------
	.section	.nv.info,"",@"SHT_CUDA_INFO"
	.align	4


	//----- nvinfo : EIATTR_REGCOUNT
	.align		4
        /*0000*/ 	.byte	0x04, 0x2f
        /*0002*/ 	.short	(.L_3 - .L_2)
	.align		4
.L_2:
        /*0004*/ 	.word	index@(_Z9addKernelPdPKdS1_)
        /*0008*/ 	.word	0x00000020


	//----- nvinfo : EIATTR_FRAME_SIZE
	.align		4
.L_3:
        /*000c*/ 	.byte	0x04, 0x11
        /*000e*/ 	.short	(.L_5 - .L_4)
	.align		4
.L_4:
        /*0010*/ 	.word	index@($_Z9addKernelPdPKdS1_$__internal_trig_reduction_slowpathd)
        /*0014*/ 	.word	0x00000028


	//----- nvinfo : EIATTR_FRAME_SIZE
	.align		4
.L_5:
        /*0018*/ 	.byte	0x04, 0x11
        /*001a*/ 	.short	(.L_7 - .L_6)
	.align		4
.L_6:
        /*001c*/ 	.word	index@(_Z9addKernelPdPKdS1_)
        /*0020*/ 	.word	0x00000028


	//----- nvinfo : EIATTR_MIN_STACK_SIZE
	.align		4
.L_7:
        /*0024*/ 	.byte	0x04, 0x12
        /*0026*/ 	.short	(.L_9 - .L_8)
	.align		4
.L_8:
        /*0028*/ 	.word	index@(_Z9addKernelPdPKdS1_)
        /*002c*/ 	.word	0x00000028
.L_9:


//--------------------- .nv.compat                --------------------------
	.section	.nv.compat,"",@"SHT_CUDA_COMPAT_INFO"
	.align	4
        /*0000*/ 	.byte	0x02, 0x09, 0x00, 0x00, 0x02, 0x02, 0x01, 0x00, 0x02, 0x05, 0x05, 0x00, 0x03, 0x07, 0x01, 0x01
        /*0010*/ 	.byte	0x02, 0x03, 0x00, 0x00, 0x02, 0x06, 0x01, 0x00, 0x04, 0x0b, 0x08, 0x00, 0x01, 0x00, 0x00, 0x00
        /*0020*/ 	.byte	0x00, 0x00, 0x00, 0x00


//--------------------- .nv.info._Z9addKernelPdPKdS1_ --------------------------
	.section	.nv.info._Z9addKernelPdPKdS1_,"",@"SHT_CUDA_INFO"
	.sectionflags	@""
	.align	4


	//----- nvinfo : EIATTR_CUDA_API_VERSION
	.align		4
        /*0000*/ 	.byte	0x04, 0x37
        /*0002*/ 	.short	(.L_11 - .L_10)
.L_10:
        /*0004*/ 	.word	0x00000082


	//----- nvinfo : EIATTR_KPARAM_INFO
	.align		4
.L_11:
        /*0008*/ 	.byte	0x04, 0x17
        /*000a*/ 	.short	(.L_13 - .L_12)
.L_12:
        /*000c*/ 	.word	0x00000000
        /*0010*/ 	.short	0x0002
        /*0012*/ 	.short	0x0010
        /*0014*/ 	.byte	0x00, 0xf5, 0x21, 0x00


	//----- nvinfo : EIATTR_KPARAM_INFO
	.align		4
.L_13:
        /*0018*/ 	.byte	0x04, 0x17
        /*001a*/ 	.short	(.L_15 - .L_14)
.L_14:
        /*001c*/ 	.word	0x00000000
        /*0020*/ 	.short	0x0001
        /*0022*/ 	.short	0x0008
        /*0024*/ 	.byte	0x00, 0xf5, 0x21, 0x00


	//----- nvinfo : EIATTR_KPARAM_INFO
	.align		4
.L_15:
        /*0028*/ 	.byte	0x04, 0x17
        /*002a*/ 	.short	(.L_17 - .L_16)
.L_16:
        /*002c*/ 	.word	0x00000000
        /*0030*/ 	.short	0x0000
        /*0032*/ 	.short	0x0000
        /*0034*/ 	.byte	0x00, 0xf5, 0x21, 0x00


	//----- nvinfo : EIATTR_SPARSE_MMA_MASK
	.align		4
.L_17:
        /*0038*/ 	.byte	0x03, 0x50
        /*003a*/ 	.short	0x0000


	//----- nvinfo : EIATTR_MAXREG_COUNT
	.align		4
        /*003c*/ 	.byte	0x03, 0x1b
        /*003e*/ 	.short	0x00ff


	//----- nvinfo : EIATTR_MERCURY_ISA_VERSION
	.align		4
        /*0040*/ 	.byte	0x03, 0x5f
        /*0042*/ 	.short	0x0101


	//----- nvinfo : EIATTR_VRC_CTA_INIT_COUNT
	.align		4
        /*0044*/ 	.byte	0x02, 0x4a
	.zero		1
	.zero		1


	//----- nvinfo : EIATTR_EXIT_INSTR_OFFSETS
	.align		4
        /*0048*/ 	.byte	0x04, 0x1c
        /*004a*/ 	.short	(.L_19 - .L_18)


	//   ....[0]....
.L_18:
        /*004c*/ 	.word	0x00000d40


	//----- nvinfo : EIATTR_CRS_STACK_SIZE
	.align		4
.L_19:
        /*0050*/ 	.byte	0x04, 0x1e
        /*0052*/ 	.short	(.L_21 - .L_20)
.L_20:
        /*0054*/ 	.word	0x00000000


	//----- nvinfo : EIATTR_CBANK_PARAM_SIZE
	.align		4
.L_21:
        /*0058*/ 	.byte	0x03, 0x19
        /*005a*/ 	.short	0x0018


	//----- nvinfo : EIATTR_PARAM_CBANK
	.align		4
        /*005c*/ 	.byte	0x04, 0x0a
        /*005e*/ 	.short	(.L_23 - .L_22)
	.align		4
.L_22:
        /*0060*/ 	.word	index@(.nv.constant0._Z9addKernelPdPKdS1_)
        /*0064*/ 	.short	0x0380
        /*0066*/ 	.short	0x0018


	//----- nvinfo : EIATTR_SW_WAR
	.align		4
.L_23:
        /*0068*/ 	.byte	0x04, 0x36
        /*006a*/ 	.short	(.L_25 - .L_24)
.L_24:
        /*006c*/ 	.word	0x00000008
.L_25:


//--------------------- .nv.callgraph             --------------------------
	.section	.nv.callgraph,"",@"SHT_CUDA_CALLGRAPH"
	.align	4
	.sectionentsize	8
	.align		4
        /*0000*/ 	.word	0x00000000
	.align		4
        /*0004*/ 	.word	0xffffffff
	.align		4
        /*0008*/ 	.word	0x00000000
	.align		4
        /*000c*/ 	.word	0xfffffffe
	.align		4
        /*0010*/ 	.word	0x00000000
	.align		4
        /*0014*/ 	.word	0xfffffffd
	.align		4
        /*0018*/ 	.word	0x00000000
	.align		4
        /*001c*/ 	.word	0xfffffffc


//--------------------- .nv.constant4             --------------------------
	.section	.nv.constant4,"a",@progbits
	.align	8
	.align		8
.nv.constant4:
        /*0000*/ 	.dword	__cudart_i2opi_d
	.align		8
        /*0008*/ 	.dword	__cudart_sin_cos_coeffs


//--------------------- .text._Z9addKernelPdPKdS1_ --------------------------
	.section	.text._Z9addKernelPdPKdS1_,"ax",@progbits
	.align	128
        .global         _Z9addKernelPdPKdS1_
        .type           _Z9addKernelPdPKdS1_,@function
        .size           _Z9addKernelPdPKdS1_,(.L_x_18 - _Z9addKernelPdPKdS1_)
        .other          _Z9addKernelPdPKdS1_,@"STO_CUDA_ENTRY STV_DEFAULT"
_Z9addKernelPdPKdS1_:
.text._Z9addKernelPdPKdS1_:
[----:B------:R-:W0:Y:S01]  /*0000*/  LDC R1, c[0x0][0x37c] ;  /* 0x0000df00ff017b82 */ /* 0x000e220000000800 */
[----:B------:R-:W1:Y:S01]  /*0010*/  S2R R8, SR_TID.X ;  /* 0x0000000000087919 */ /* 0x000e620000002100 */
[----:B------:R-:W-:Y:S01]  /*0020*/  UMOV UR4, 0xcccccccd ;  /* 0xcccccccd00047882 */ /* 0x000fe20000000000 */
[----:B------:R-:W-:Y:S01]  /*0030*/  UMOV UR5, 0x4023cccc ;  /* 0x4023cccc00057882 */ /* 0x000fe20000000000 */
[----:B------:R-:W-:Y:S01]  /*0040*/  UMOV UR6, 0x54442d18 ;  /* 0x54442d1800067882 */ /* 0x000fe20000000000 */
[----:B------:R-:W-:Y:S01]  /*0050*/  UMOV UR7, 0x3ff921fb ;  /* 0x3ff921fb00077882 */ /* 0x000fe20000000000 */
[----:B------:R-:W-:Y:S01]  /*0060*/  UMOV UR8, 0x252049c0 ;  /* 0x252049c000087882 */ /* 0x000fe20000000000 */
[----:B------:R-:W-:Y:S01]  /*0070*/  UMOV UR9, 0x397b839a ;  /* 0x397b839a00097882 */ /* 0x000fe20000000000 */
[----:B0-----:R-:W-:Y:S01]  /*0080*/  VIADD R1, R1, 0xffffffd8 ;  /* 0xffffffd801017836 */ /* 0x001fe20000000000 */
[----:B-1----:R-:W0:Y:S02]  /*0090*/  I2F.F64.U32 R2, R8 ;  /* 0x0000000800027312 */ /* 0x002e240000201800 */
[----:B0-----:R-:W-:Y:S01]  /*00a0*/  DADD R2, R2, -UR4 ;  /* 0x8000000402027e29 */ /* 0x001fe20008000000 */
[----:B------:R-:W-:Y:S01]  /*00b0*/  UMOV UR4, 0x4d12d84a ;  /* 0x4d12d84a00047882 */ /* 0x000fe20000000000 */
[----:B------:R-:W-:-:S06]  /*00c0*/  UMOV UR5, 0x400921fb ;  /* 0x400921fb00057882 */ /* 0x000fcc0000000000 */
[----:B------:R-:W-:-:S08]  /*00d0*/  DMUL R2, R2, UR4 ;  /* 0x0000000402027c28 */ /* 0x000fd00008000000 */
[----:B------:R-:W-:Y:S01]  /*00e0*/  DMUL R6, R2, UR4 ;  /* 0x0000000402067c28 */ /* 0x000fe20008000000 */
[----:B------:R-:W-:Y:S01]  /*00f0*/  UMOV UR4, 0x6dc9c883 ;  /* 0x6dc9c88300047882 */ /* 0x000fe20000000000 */
[----:B------:R-:W-:-:S06]  /*0100*/  UMOV UR5, 0x3fe45f30 ;  /* 0x3fe45f3000057882 */ /* 0x000fcc0000000000 */
[C---:B------:R-:W-:Y:S01]  /*0110*/  DMUL R2, R6.reuse, UR4 ;  /* 0x0000000406027c28 */ /* 0x040fe20008000000 */
[----:B------:R-:W0:Y:S01]  /*0120*/  LDCU.64 UR4, c[0x0][0x380] ;  /* 0x00007000ff0477ac */ /* 0x000e220008000a00 */
[----:B------:R-:W-:-:S04]  /*0130*/  DSETP.NEU.AND P0, PT, |R6|, +INF , PT ;  /* 0x7ff000000600742a */ /* 0x000fc80003f0d200 */
[----:B------:R1:W2:Y:S02]  /*0140*/  F2I.F64 R0, R2 ;  /* 0x0000000200007311 */ /* 0x0002a40000301100 */
[----:B------:R-:W-:Y:S02]  /*0150*/  DSETP.LTU.OR P2, PT, |R6|, 2.14748364800000000000e+09, !P0 ;  /* 0x41e000000600742a */ /* 0x000fe40004749600 */
[----:B-1----:R-:W-:Y:S01]  /*0160*/  DMUL R2, RZ, R6 ;  /* 0x00000006ff027228 */ /* 0x002fe20000000000 */
[----:B0-----:R-:W-:-:S03]  /*0170*/  UIADD3 UR4, UP0, UPT, UR4, 0x10, URZ ;  /* 0x0000001004047890 */ /* 0x001fc6000ff1e0ff */
[----:B--2---:R0:W1:Y:S01]  /*0180*/  I2F.F64 R4, R0 ;  /* 0x0000000000047312 */ /* 0x0040620000201c00 */
[----:B------:R-:W-:Y:S02]  /*0190*/  UIADD3.X UR5, UPT, UPT, URZ, UR5, URZ, UP0, !UPT ;  /* 0x00000005ff057290 */ /* 0x000fe400087fe4ff */
[----:B------:R-:W-:Y:S01]  /*01a0*/  IMAD.U32 R10, RZ, RZ, UR4 ;  /* 0x00000004ff0a7e24 */ /* 0x000fe2000f8e00ff */
[----:B------:R-:W-:-:S03]  /*01b0*/  UMOV UR4, URZ ;  /* 0x000000ff00047c82 */ /* 0x000fc60008000000 */
[----:B------:R-:W-:Y:S01]  /*01c0*/  IMAD.U32 R11, RZ, RZ, UR5 ;  /* 0x00000005ff0b7e24 */ /* 0x000fe2000f8e00ff */
[----:B0-----:R-:W-:Y:S01]  /*01d0*/  SEL R0, R0, RZ, P0 ;  /* 0x000000ff00007207 */ /* 0x001fe20000000000 */
[----:B-1----:R-:W-:Y:S01]  /*01e0*/  DFMA R8, R4, -UR6, R6 ;  /* 0x8000000604087c2b */ /* 0x002fe20008000006 */
[----:B------:R-:W-:Y:S01]  /*01f0*/  UMOV UR6, 0x33145c00 ;  /* 0x33145c0000067882 */ /* 0x000fe20000000000 */
[----:B------:R-:W-:-:S06]  /*0200*/  UMOV UR7, 0x3c91a626 ;  /* 0x3c91a62600077882 */ /* 0x000fcc0000000000 */
[C---:B------:R-:W-:Y:S01]  /*0210*/  DFMA R8, R4.reuse, -UR6, R8 ;  /* 0x8000000604087c2b */ /* 0x040fe20008000008 */
[----:B------:R-:W0:Y:S07]  /*0220*/  LDCU.64 UR6, c[0x0][0x358] ;  /* 0x00006b00ff0677ac */ /* 0x000e2e0008000a00 */
[----:B------:R-:W-:Y:S01]  /*0230*/  DFMA R8, R4, -UR8, R8 ;  /* 0x8000000804087c2b */ /* 0x000fe20008000008 */
[----:B------:R-:W1:Y:S09]  /*0240*/  LDCU.64 UR8, c[0x4][0x8] ;  /* 0x01000100ff0877ac */ /* 0x000e720008000a00 */
[----:B------:R-:W-:-:S02]  /*0250*/  FSEL R2, R2, R8, !P0 ;  /* 0x0000000802027208 */ /* 0x000fc40004000000 */
[----:B0-----:R-:W-:-:S07]  /*0260*/  FSEL R3, R3, R9, !P0 ;  /* 0x0000000903037208 */ /* 0x001fce0004000000 */
.L_x_9:
[----:B------:R-:W-:Y:S01]  /*0270*/  BSSY.RECONVERGENT B0, `(.L_x_0) ;  /* 0x000000d000007945 */ /* 0x000fe20003800200 */
[----:B------:R-:W-:Y:S02]  /*0280*/  IMAD.MOV.U32 R22, RZ, RZ, R0 ;  /* 0x000000ffff167224 */ /* 0x000fe400078e0000 */
[----:B------:R-:W-:Y:S02]  /*0290*/  IMAD.MOV.U32 R20, RZ, RZ, R2 ;  /* 0x000000ffff147224 */ /* 0x000fe400078e0002 */
[----:B------:R-:W-:Y:S02]  /*02a0*/  IMAD.MOV.U32 R21, RZ, RZ, R3 ;  /* 0x000000ffff157224 */ /* 0x000fe400078e0003 */
[----:B0-----:R-:W-:Y:S02]  /*02b0*/  IMAD.MOV.U32 R4, RZ, RZ, R10 ;  /* 0x000000ffff047224 */ /* 0x001fe400078e000a */
[----:B------:R-:W-:Y:S01]  /*02c0*/  IMAD.MOV.U32 R5, RZ, RZ, R11 ;  /* 0x000000ffff057224 */ /* 0x000fe200078e000b */
[----:B------:R-:W-:Y:S06]  /*02d0*/  @P2 BRA `(.L_x_1) ;  /* 0x0000000000182947 */ /* 0x000fec0003800000 */
[----:B------:R-:W-:Y:S01]  /*02e0*/  IMAD.MOV.U32 R10, RZ, RZ, R6 ;  /* 0x000000ffff0a7224 */ /* 0x000fe200078e0006 */
[----:B------:R-:W-:Y:S01]  /*02f0*/  MOV R20, 0x320 ;  /* 0x0000032000147802 */ /* 0x000fe20000000f00 */
[----:B------:R-:W-:-:S07]  /*0300*/  IMAD.MOV.U32 R18, RZ, RZ, R7 ;  /* 0x000000ffff127224 */ /* 0x000fce00078e0007 */
[----:B-1----:R-:W-:Y:S05]  /*0310*/  CALL.REL.NOINC `($_Z9addKernelPdPKdS1_$__internal_trig_reduction_slowpathd) ;  /* 0x00000008008c7944 */ /* 0x002fea0003c00000 */
[----:B------:R-:W-:Y:S02]  /*0320*/  IMAD.MOV.U32 R20, RZ, RZ, R10 ;  /* 0x000000ffff147224 */ /* 0x000fe400078e000a */
[----:B------:R-:W-:-:S07]  /*0330*/  IMAD.MOV.U32 R21, RZ, RZ, R11 ;  /* 0x000000ffff157224 */ /* 0x000fce00078e000b */
.L_x_1:
[----:B-1----:R-:W-:Y:S05]  /*0340*/  BSYNC.RECONVERGENT B0 ;  /* 0x0000000000007941 */ /* 0x002fea0003800200 */
.L_x_0:
[----:B------:R-:W-:-:S05]  /*0350*/  IMAD.SHL.U32 R8, R22, 0x40, RZ ;  /* 0x0000004016087824 */ /* 0x000fca00078e00ff */
[----:B------:R-:W-:-:S04]  /*0360*/  LOP3.LUT R8, R8, 0x40, RZ, 0xc0, !PT ;  /* 0x0000004008087812 */ /* 0x000fc800078ec0ff */
[----:B------:R-:W-:-:S05]  /*0370*/  IADD3 R28, P0, PT, R8, UR8, RZ ;  /* 0x00000008081c7c10 */ /* 0x000fca000ff1e0ff */
[----:B------:R-:W-:-:S05]  /*0380*/  IMAD.X R29, RZ, RZ, UR9, P0 ;  /* 0x00000009ff1d7e24 */ /* 0x000fca00080e06ff */
[----:B------:R-:W2:Y:S04]  /*0390*/  LDG.E.128.CONSTANT R8, desc[UR6][R28.64] ;  /* 0x000000061c087981 */ /* 0x000ea8000c1e9d00 */
[----:B------:R-:W3:Y:S04]  /*03a0*/  LDG.E.128.CONSTANT R12, desc[UR6][R28.64+0x10] ;  /* 0x000010061c0c7981 */ /* 0x000ee8000c1e9d00 */
[----:B------:R-:W4:Y:S01]  /*03b0*/  LDG.E.128.CONSTANT R16, desc[UR6][R28.64+0x20] ;  /* 0x000020061c107981 */ /* 0x000f22000c1e9d00 */
[----:B------:R-:W-:Y:S01]  /*03c0*/  LOP3.LUT R23, R22, 0x1, RZ, 0xc0, !PT ;  /* 0x0000000116177812 */ /* 0x000fe200078ec0ff */
[----:B------:R-:W-:Y:S01]  /*03d0*/  IMAD.MOV.U32 R26, RZ, RZ, 0x20fd8164 ;  /* 0x20fd8164ff1a7424 */ /* 0x000fe200078e00ff */
[----:B------:R-:W-:Y:S01]  /*03e0*/  DMUL R24, R20, R20 ;  /* 0x0000001414187228 */ /* 0x000fe20000000000 */
[----:B------:R-:W-:Y:S01]  /*03f0*/  BSSY.RECONVERGENT B0, `(.L_x_2) ;  /* 0x000001e000007945 */ /* 0x000fe20003800200 */
[----:B------:R-:W-:Y:S01]  /*0400*/  ISETP.NE.U32.AND P0, PT, R23, 0x1, PT ;  /* 0x000000011700780c */ /* 0x000fe20003f05070 */
[----:B------:R-:W-:-:S03]  /*0410*/  IMAD.MOV.U32 R23, RZ, RZ, 0x3da8ff83 ;  /* 0x3da8ff83ff177424 */ /* 0x000fc600078e00ff */
[----:B------:R-:W-:Y:S02]  /*0420*/  FSEL R26, R26, -8.06006814911005101289e+34, !P0 ;  /* 0xf9785eba1a1a7808 */ /* 0x000fe40004000000 */
[----:B------:R-:W-:-:S06]  /*0430*/  FSEL R27, -R23, 0.11223486810922622681, !P0 ;  /* 0x3de5db65171b7808 */ /* 0x000fcc0004000100 */
[----:B--2---:R-:W-:-:S08]  /*0440*/  DFMA R8, R24, R26, R8 ;  /* 0x0000001a1808722b */ /* 0x004fd00000000008 */
[----:B------:R-:W-:-:S08]  /*0450*/  DFMA R8, R24, R8, R10 ;  /* 0x000000081808722b */ /* 0x000fd0000000000a */
[----:B---3--:R-:W-:-:S08]  /*0460*/  DFMA R8, R24, R8, R12 ;  /* 0x000000081808722b */ /* 0x008fd0000000000c */
[----:B------:R-:W-:-:S08]  /*0470*/  DFMA R8, R24, R8, R14 ;  /* 0x000000081808722b */ /* 0x000fd0000000000e */
[----:B----4-:R-:W-:-:S08]  /*0480*/  DFMA R8, R24, R8, R16 ;  /* 0x000000081808722b */ /* 0x010fd00000000010 */
[----:B------:R-:W-:-:S08]  /*0490*/  DFMA R8, R24, R8, R18 ;  /* 0x000000081808722b */ /* 0x000fd00000000012 */
[----:B------:R-:W-:Y:S02]  /*04a0*/  DFMA R10, R8, R20, R20 ;  /* 0x00000014080a722b */ /* 0x000fe40000000014 */
[----:B------:R-:W-:Y:S01]  /*04b0*/  DFMA R8, R24, R8, 1 ;  /* 0x3ff000001808742b */ /* 0x000fe20000000008 */
[----:B------:R-:W-:Y:S02]  /*04c0*/  IMAD.MOV.U32 R20, RZ, RZ, R2 ;  /* 0x000000ffff147224 */ /* 0x000fe400078e0002 */
[----:B------:R-:W-:-:S07]  /*04d0*/  IMAD.MOV.U32 R21, RZ, RZ, R3 ;  /* 0x000000ffff157224 */ /* 0x000fce00078e0003 */
[----:B------:R-:W-:Y:S02]  /*04e0*/  FSEL R10, R8, R10, !P0 ;  /* 0x0000000a080a7208 */ /* 0x000fe40004000000 */
[----:B------:R-:W-:Y:S02]  /*04f0*/  FSEL R11, R9, R11, !P0 ;  /* 0x0000000b090b7208 */ /* 0x000fe40004000000 */
[----:B------:R-:W-:Y:S01]  /*0500*/  LOP3.LUT P0, RZ, R22, 0x2, RZ, 0xc0, !PT ;  /* 0x0000000216ff7812 */ /* 0x000fe2000780c0ff */
[----:B------:R-:W-:-:S03]  /*0510*/  IMAD.MOV.U32 R22, RZ, RZ, R0 ;  /* 0x000000ffff167224 */ /* 0x000fc600078e0000 */
[----:B------:R-:W-:-:S10]  /*0520*/  DADD R8, RZ, -R10 ;  /* 0x00000000ff087229 */ /* 0x000fd4000000080a */
[----:B------:R-:W-:Y:S02]  /*0530*/  FSEL R8, R10, R8, !P0 ;  /* 0x000000080a087208 */ /* 0x000fe40004000000 */
[----:B------:R-:W-:-:S05]  /*0540*/  FSEL R9, R11, R9, !P0 ;  /* 0x000000090b097208 */ /* 0x000fca0004000000 */
[----:B------:R0:W-:Y:S01]  /*0550*/  STG.E.64 desc[UR6][R4.64+-0x10], R8 ;  /* 0xfffff00804007986 */ /* 0x0001e2000c101b06 */
[----:B------:R-:W-:Y:S05]  /*0560*/  @P2 BRA `(.L_x_3) ;  /* 0x0000000000182947 */ /* 0x000fea0003800000 */
[----:B------:R-:W-:Y:S01]  /*0570*/  IMAD.MOV.U32 R10, RZ, RZ, R6 ;  /* 0x000000ffff0a7224 */ /* 0x000fe200078e0006 */
[----:B------:R-:W-:Y:S01]  /*0580*/  MOV R20, 0x5b0 ;  /* 0x000005b000147802 */ /* 0x000fe20000000f00 */
[----:B------:R-:W-:-:S07]  /*0590*/  IMAD.MOV.U32 R18, RZ, RZ, R7 ;  /* 0x000000ffff127224 */ /* 0x000fce00078e0007 */
[----:B0-----:R-:W-:Y:S05]  /*05a0*/  CALL.REL.NOINC `($_Z9addKernelPdPKdS1_$__internal_trig_reduction_slowpathd) ;  /* 0x0000000400e87944 */ /* 0x001fea0003c00000 */
[----:B------:R-:W-:Y:S02]  /*05b0*/  IMAD.MOV.U32 R20, RZ, RZ, R10 ;  /* 0x000000ffff147224 */ /* 0x000fe400078e000a */
[----:B------:R-:W-:-:S07]  /*05c0*/  IMAD.MOV.U32 R21, RZ, RZ, R11 ;  /* 0x000000ffff157224 */ /* 0x000fce00078e000b */
.L_x_3:
[----:B------:R-:W-:Y:S05]  /*05d0*/  BSYNC.RECONVERGENT B0 ;  /* 0x0000000000007941 */ /* 0x000fea0003800200 */
.L_x_2:
[----:B0-----:R-:W-:-:S05]  /*05e0*/  IMAD.SHL.U32 R8, R22, 0x40, RZ ;  /* 0x0000004016087824 */ /* 0x001fca00078e00ff */
        /* <DEDUP_REMOVED lines=39> */
.L_x_5:
[----:B------:R-:W-:Y:S05]  /*0860*/  BSYNC.RECONVERGENT B0 ;  /* 0x0000000000007941 */ /* 0x000fea0003800200 */
.L_x_4:
        /* <DEDUP_REMOVED lines=34> */
[----:B------:R-:W-:Y:S01]  /*0a90*/  BSSY.RECONVERGENT B1, `(.L_x_8) ;  /* 0x0000005000017945 */ /* 0x000fe20003800200 */
[----:B------:R-:W-:Y:S01]  /*0aa0*/  IMAD.MOV.U32 R10, RZ, RZ, R6 ;  /* 0x000000ffff0a7224 */ /* 0x000fe200078e0006 */
[----:B------:R-:W-:Y:S01]  /*0ab0*/  MOV R20, 0xae0 ;  /* 0x00000ae000147802 */ /* 0x000fe20000000f00 */
[----:B------:R-:W-:-:S07]  /*0ac0*/  IMAD.MOV.U32 R18, RZ, RZ, R7 ;  /* 0x000000ffff127224 */ /* 0x000fce00078e0007 */
[----:B0-----:R-:W-:Y:S05]  /*0ad0*/  CALL.REL.NOINC `($_Z9addKernelPdPKdS1_$__internal_trig_reduction_slowpathd) ;  /* 0x00000000009c7944 */ /* 0x001fea0003c00000 */
[----:B------:R-:W-:Y:S05]  /*0ae0*/  BSYNC.RECONVERGENT B1 ;  /* 0x0000000000017941 */ /* 0x000fea0003800200 */
.L_x_8:
[----:B------:R-:W-:Y:S02]  /*0af0*/  IMAD.MOV.U32 R20, RZ, RZ, R10 ;  /* 0x000000ffff147224 */ /* 0x000fe400078e000a */
[----:B------:R-:W-:-:S07]  /*0b00*/  IMAD.MOV.U32 R21, RZ, RZ, R11 ;  /* 0x000000ffff157224 */ /* 0x000fce00078e000b */
.L_x_7:
[----:B------:R-:W-:Y:S05]  /*0b10*/  BSYNC.RECONVERGENT B0 ;  /* 0x0000000000007941 */ /* 0x000fea0003800200 */
.L_x_6:
        /* <DEDUP_REMOVED lines=10> */
[----:B------:R-:W-:Y:S01]  /*0bc0*/  UIADD3 UR4, UPT, UPT, UR4, 0x4, URZ ;  /* 0x0000000404047890 */ /* 0x000fe2000fffe0ff */
[----:B------:R-:W-:Y:S01]  /*0bd0*/  ISETP.NE.U32.AND P0, PT, R23, 0x1, PT ;  /* 0x000000011700780c */ /* 0x000fe20003f05070 */
[----:B------:R-:W-:-:S02]  /*0be0*/  IMAD.MOV.U32 R23, RZ, RZ, 0x3da8ff83 ;  /* 0x3da8ff83ff177424 */ /* 0x000fc400078e00ff */
[----:B------:R-:W-:Y:S01]  /*0bf0*/  UISETP.NE.AND UP0, UPT, UR4, 0x400, UPT ;  /* 0x000004000400788c */ /* 0x000fe2000bf05270 */
        /* <DEDUP_REMOVED lines=9> */
[----:B------:R-:W-:-:S10]  /*0c90*/  DFMA R8, R24, R8, 1 ;  /* 0x3ff000001808742b */ /* 0x000fd40000000008 */
[----:B------:R-:W-:Y:S02]  /*0ca0*/  FSEL R10, R8, R10, !P0 ;  /* 0x0000000a080a7208 */ /* 0x000fe40004000000 */
[----:B------:R-:W-:Y:S02]  /*0cb0*/  FSEL R11, R9, R11, !P0 ;  /* 0x0000000b090b7208 */ /* 0x000fe40004000000 */
[----:B------:R-:W-:-:S04]  /*0cc0*/  LOP3.LUT P0, RZ, R22, 0x2, RZ, 0xc0, !PT ;  /* 0x0000000216ff7812 */ /* 0x000fc8000780c0ff */
[----:B------:R-:W-:-:S10]  /*0cd0*/  DADD R8, RZ, -R10 ;  /* 0x00000000ff087229 */ /* 0x000fd4000000080a */
[----:B------:R-:W-:Y:S02]  /*0ce0*/  FSEL R8, R10, R8, !P0 ;  /* 0x000000080a087208 */ /* 0x000fe40004000000 */
[----:B------:R-:W-:Y:S02]  /*0cf0*/  FSEL R9, R11, R9, !P0 ;  /* 0x000000090b097208 */ /* 0x000fe40004000000 */
[----:B------:R-:W-:-:S03]  /*0d00*/  IADD3 R10, P0, PT, R4, 0x20, RZ ;  /* 0x00000020040a7810 */ /* 0x000fc60007f1e0ff */
[----:B------:R0:W-:Y:S02]  /*0d10*/  STG.E.64 desc[UR6][R4.64+0x8], R8 ;  /* 0x0000080804007986 */ /* 0x0001e4000c101b06 */
[----:B------:R-:W-:Y:S01]  /*0d20*/  IMAD.X R11, RZ, RZ, R5, P0 ;  /* 0x000000ffff0b7224 */ /* 0x000fe200000e0605 */
[----:B------:R-:W-:Y:S07]  /*0d30*/  BRA.U UP0, `(.L_x_9) ;  /* 0xfffffff5004c7547 */ /* 0x000fee000b83ffff */
[----:B------:R-:W-:Y:S05]  /*0d40*/  EXIT ;  /* 0x000000000000794d */ /* 0x000fea0003800000 */
        .type           $_Z9addKernelPdPKdS1_$__internal_trig_reduction_slowpathd,@function
        .size           $_Z9addKernelPdPKdS1_$__internal_trig_reduction_slowpathd,(.L_x_18 - $_Z9addKernelPdPKdS1_$__internal_trig_reduction_slowpathd)
$_Z9addKernelPdPKdS1_$__internal_trig_reduction_slowpathd:
[--C-:B------:R-:W-:Y:S01]  /*0d50*/  SHF.R.U32.HI R16, RZ, 0x14, R18.reuse ;  /* 0x00000014ff107819 */ /* 0x100fe20000011612 */
[----:B------:R-:W-:Y:S02]  /*0d60*/  IMAD.MOV.U32 R11, RZ, RZ, R18 ;  /* 0x000000ffff0b7224 */ /* 0x000fe400078e0012 */
[----:B------:R-:W-:Y:S01]  /*0d70*/  IMAD.MOV.U32 R8, RZ, RZ, RZ ;  /* 0x000000ffff087224 */ /* 0x000fe200078e00ff */
[----:B------:R-:W-:-:S04]  /*0d80*/  LOP3.LUT R9, R16, 0x7ff, RZ, 0xc0, !PT ;  /* 0x000007ff10097812 */ /* 0x000fc800078ec0ff */
[----:B------:R-:W-:-:S13]  /*0d90*/  ISETP.NE.AND P0, PT, R9, 0x7ff, PT ;  /* 0x000007ff0900780c */ /* 0x000fda0003f05270 */
[----:B------:R-:W-:Y:S05]  /*0da0*/  @!P0 BRA `(.L_x_10) ;  /* 0x0000000800488947 */ /* 0x000fea0003800000 */
[----:B------:R-:W-:Y:S01]  /*0db0*/  VIADD R8, R9, 0xfffffc00 ;  /* 0xfffffc0009087836 */ /* 0x000fe20000000000 */
[----:B------:R-:W-:Y:S01]  /*0dc0*/  BSSY.RECONVERGENT B2, `(.L_x_11) ;  /* 0x000002f000027945 */ /* 0x000fe20003800200 */
[----:B------:R-:W-:-:S03]  /*0dd0*/  CS2R R12, SRZ ;  /* 0x00000000000c7805 */ /* 0x000fc6000001ff00 */
[----:B------:R-:W-:Y:S02]  /*0de0*/  SHF.R.U32.HI R19, RZ, 0x6, R8 ;  /* 0x00000006ff137819 */ /* 0x000fe40000011608 */
[----:B------:R-:W-:Y:S02]  /*0df0*/  ISETP.GE.U32.AND P0, PT, R8, 0x80, PT ;  /* 0x000000800800780c */ /* 0x000fe40003f06070 */
[C---:B------:R-:W-:Y:S02]  /*0e00*/  IADD3 R14, PT, PT, -R19.reuse, 0x13, RZ ;  /* 0x00000013130e7810 */ /* 0x040fe40007ffe1ff */
[----:B------:R-:W-:Y:S02]  /*0e10*/  IADD3 R15, PT, PT, -R19, 0xf, RZ ;  /* 0x0000000f130f7810 */ /* 0x000fe40007ffe1ff */
[----:B------:R-:W-:-:S04]  /*0e20*/  SEL R14, R14, 0x12, P0 ;  /* 0x000000120e0e7807 */ /* 0x000fc80000000000 */
[----:B------:R-:W-:-:S13]  /*0e30*/  ISETP.GE.AND P0, PT, R15, R14, PT ;  /* 0x0000000e0f00720c */ /* 0x000fda0003f06270 */
[----:B------:R-:W-:Y:S05]  /*0e40*/  @P0 BRA `(.L_x_12) ;  /* 0x0000000000980947 */ /* 0x000fea0003800000 */
[----:B------:R-:W0:Y:S01]  /*0e50*/  LDC.64 R8, c[0x0][0x358] ;  /* 0x0000d600ff087b82 */ /* 0x000e220000000a00 */
[C---:B------:R-:W-:Y:S01]  /*0e60*/  SHF.L.U64.HI R23, R10.reuse, 0xb, R11 ;  /* 0x0000000b0a177819 */ /* 0x040fe2000001020b */
[----:B------:R-:W-:Y:S01]  /*0e70*/  BSSY.RECONVERGENT B3, `(.L_x_13) ;  /* 0x0000022000037945 */ /* 0x000fe20003800200 */
[----:B------:R-:W-:Y:S01]  /*0e80*/  IMAD.SHL.U32 R17, R10, 0x800, RZ ;  /* 0x000008000a117824 */ /* 0x000fe200078e00ff */
[----:B------:R-:W-:Y:S01]  /*0e90*/  IADD3 R21, PT, PT, RZ, -R19, -R14 ;  /* 0x80000013ff157210 */ /* 0x000fe20007ffe80e */
[----:B------:R-:W-:Y:S01]  /*0ea0*/  IMAD.MOV.U32 R22, RZ, RZ, RZ ;  /* 0x000000ffff167224 */ /* 0x000fe200078e00ff */
[----:B------:R-:W-:Y:S02]  /*0eb0*/  CS2R R12, SRZ ;  /* 0x00000000000c7805 */ /* 0x000fe4000001ff00 */
[----:B------:R-:W-:-:S07]  /*0ec0*/  LOP3.LUT R23, R23, 0x80000000, RZ, 0xfc, !PT ;  /* 0x8000000017177812 */ /* 0x000fce00078efcff */
.L_x_14:
[----:B------:R-:W1:Y:S01]  /*0ed0*/  LDC.64 R10, c[0x4][RZ] ;  /* 0x01000000ff0a7b82 */ /* 0x000e620000000a00 */
[----:B0-----:R-:W-:Y:S02]  /*0ee0*/  R2UR UR10, R8 ;  /* 0x00000000080a72ca */ /* 0x001fe400000e0000 */
[----:B------:R-:W-:Y:S01]  /*0ef0*/  R2UR UR11, R9 ;  /* 0x00000000090b72ca */ /* 0x000fe200000e0000 */
[----:B-1----:R-:W-:-:S12]  /*0f00*/  IMAD.WIDE R10, R15, 0x8, R10 ;  /* 0x000000080f0a7825 */ /* 0x002fd800078e020a */
[----:B------:R-:W2:Y:S01]  /*0f10*/  LDG.E.64.CONSTANT R10, desc[UR10][R10.64] ;  /* 0x0000000a0a0a7981 */ /* 0x000ea2000c1e9b00 */
[----:B------:R-:W-:Y:S02]  /*0f20*/  VIADD R21, R21, 0x1 ;  /* 0x0000000115157836 */ /* 0x000fe40000000000 */
[----:B------:R-:W-:Y:S02]  /*0f30*/  VIADD R15, R15, 0x1 ;  /* 0x000000010f0f7836 */ /* 0x000fe40000000000 */
[----:B--2---:R-:W-:-:S04]  /*0f40*/  IMAD.WIDE.U32 R12, P3, R10, R17, R12 ;  /* 0x000000110a0c7225 */ /* 0x004fc8000786000c */
[----:B------:R-:W-:Y:S02]  /*0f50*/  IMAD R25, R10, R23, RZ ;  /* 0x000000170a197224 */ /* 0x000fe400078e02ff */
[CC--:B------:R-:W-:Y:S02]  /*0f60*/  IMAD R24, R11.reuse, R17.reuse, RZ ;  /* 0x000000110b187224 */ /* 0x0c0fe400078e02ff */
[----:B------:R-:W-:Y:S01]  /*0f70*/  IMAD.HI.U32 R27, R11, R17, RZ ;  /* 0x000000110b1b7227 */ /* 0x000fe200078e00ff */
[----:B------:R-:W-:-:S03]  /*0f80*/  IADD3 R13, P0, PT, R25, R13, RZ ;  /* 0x0000000d190d7210 */ /* 0x000fc60007f1e0ff */
[----:B------:R-:W-:Y:S01]  /*0f90*/  IMAD R25, R22, 0x8, R1 ;  /* 0x0000000816197824 */ /* 0x000fe200078e0201 */
[----:B------:R-:W-:Y:S01]  /*0fa0*/  IADD3 R13, P1, PT, R24, R13, RZ ;  /* 0x0000000d180d7210 */ /* 0x000fe20007f3e0ff */
[----:B------:R-:W-:-:S04]  /*0fb0*/  IMAD.HI.U32 R24, R10, R23, RZ ;  /* 0x000000170a187227 */ /* 0x000fc800078e00ff */
[----:B------:R-:W-:Y:S01]  /*0fc0*/  IMAD.X R10, RZ, RZ, R24, P3 ;  /* 0x000000ffff0a7224 */ /* 0x000fe200018e0618 */
[----:B------:R0:W-:Y:S01]  /*0fd0*/  STL.64 [R25], R12 ;  /* 0x0000000c19007387 */ /* 0x0001e20000100a00 */
[----:B------:R-:W-:-:S03]  /*0fe0*/  IMAD.HI.U32 R24, R11, R23, RZ ;  /* 0x000000170b187227 */ /* 0x000fc600078e00ff */
[----:B------:R-:W-:Y:S01]  /*0ff0*/  IADD3.X R10, P0, PT, R27, R10, RZ, P0, !PT ;  /* 0x0000000a1b0a7210 */ /* 0x000fe2000071e4ff */
[----:B------:R-:W-:Y:S02]  /*1000*/  IMAD R11, R11, R23, RZ ;  /* 0x000000170b0b7224 */ /* 0x000fe400078e02ff */
[----:B------:R-:W-:-:S03]  /*1010*/  VIADD R22, R22, 0x1 ;  /* 0x0000000116167836 */ /* 0x000fc60000000000 */
[----:B------:R-:W-:Y:S01]  /*1020*/  IADD3.X R11, P1, PT, R11, R10, RZ, P1, !PT ;  /* 0x0000000a0b0b7210 */ /* 0x000fe20000f3e4ff */
[----:B------:R-:W-:Y:S01]  /*1030*/  IMAD.X R10, RZ, RZ, R24, P0 ;  /* 0x000000ffff0a7224 */ /* 0x000fe200000e0618 */
[----:B------:R-:W-:-:S03]  /*1040*/  ISETP.NE.AND P0, PT, R21, -0xf, PT ;  /* 0xfffffff11500780c */ /* 0x000fc60003f05270 */
[----:B------:R-:W-:Y:S02]  /*1050*/  IMAD.X R10, RZ, RZ, R10, P1 ;  /* 0x000000ffff0a7224 */ /* 0x000fe400008e060a */
[----:B0-----:R-:W-:Y:S02]  /*1060*/  IMAD.MOV.U32 R12, RZ, RZ, R11 ;  /* 0x000000ffff0c7224 */ /* 0x001fe400078e000b */
[----:B------:R-:W-:-:S06]  /*1070*/  IMAD.MOV.U32 R13, RZ, RZ, R10 ;  /* 0x000000ffff0d7224 */ /* 0x000fcc00078e000a */
[----:B------:R-:W-:Y:S05]  /*1080*/  @P0 BRA `(.L_x_14) ;  /* 0xfffffffc00900947 */ /* 0x000fea000383ffff */
[----:B------:R-:W-:Y:S05]  /*1090*/  BSYNC.RECONVERGENT B3 ;  /* 0x0000000000037941 */ /* 0x000fea0003800200 */
.L_x_13:
[----:B------:R-:W-:-:S07]  /*10a0*/  IMAD.MOV.U32 R15, RZ, RZ, R14 ;  /* 0x000000ffff0f7224 */ /* 0x000fce00078e000e */
.L_x_12:
[----:B------:R-:W-:Y:S05]  /*10b0*/  BSYNC.RECONVERGENT B2 ;  /* 0x0000000000027941 */ /* 0x000fea0003800200 */
.L_x_11:
[----:B------:R-:W-:Y:S01]  /*10c0*/  LOP3.LUT P0, R25, R16, 0x3f, RZ, 0xc0, !PT ;  /* 0x0000003f10197812 */ /* 0x000fe2000780c0ff */
[----:B------:R-:W-:-:S04]  /*10d0*/  IMAD.IADD R8, R19, 0x1, R15 ;  /* 0x0000000113087824 */ /* 0x000fc800078e020f */
[----:B------:R-:W-:-:S05]  /*10e0*/  IMAD.U32 R27, R8, 0x8, R1 ;  /* 0x00000008081b7824 */ /* 0x000fca00078e0001 */
[----:B------:R0:W-:Y:S04]  /*10f0*/  STL.64 [R27+-0x78], R12 ;  /* 0xffff880c1b007387 */ /* 0x0001e80000100a00 */
[----:B------:R-:W2:Y:S04]  /*1100*/  @P0 LDL.64 R16, [R1+0x8] ;  /* 0x0000080001100983 */ /* 0x000ea80000100a00 */
[----:B------:R-:W3:Y:S04]  /*1110*/  LDL.64 R10, [R1+0x10] ;  /* 0x00001000010a7983 */ /* 0x000ee80000100a00 */
[----:B------:R-:W4:Y:S01]  /*1120*/  LDL.64 R8, [R1+0x18] ;  /* 0x0000180001087983 */ /* 0x000f220000100a00 */
[----:B------:R-:W-:Y:S01]  /*1130*/  @P0 LOP3.LUT R14, R25, 0x3f, RZ, 0x3c, !PT ;  /* 0x0000003f190e0812 */ /* 0x000fe200078e3cff */
[----:B------:R-:W-:Y:S01]  /*1140*/  BSSY.RECONVERGENT B2, `(.L_x_15) ;  /* 0x0000034000027945 */ /* 0x000fe20003800200 */
[----:B--2---:R-:W-:-:S02]  /*1150*/  @P0 SHF.R.U64 R15, R16, 0x1, R17 ;  /* 0x00000001100f0819 */ /* 0x004fc40000001211 */
[----:B------:R-:W-:Y:S02]  /*1160*/  @P0 SHF.R.U32.HI R17, RZ, 0x1, R17 ;  /* 0x00000001ff110819 */ /* 0x000fe40000011611 */
[CC--:B---3--:R-:W-:Y:S02]  /*1170*/  @P0 SHF.L.U32 R19, R10.reuse, R25.reuse, RZ ;  /* 0x000000190a130219 */ /* 0x0c8fe400000006ff */
[----:B0-----:R-:W-:Y:S02]  /*1180*/  @P0 SHF.R.U64 R12, R15, R14, R17 ;  /* 0x0000000e0f0c0219 */ /* 0x001fe40000001211 */
[--C-:B------:R-:W-:Y:S02]  /*1190*/  @P0 SHF.R.U32.HI R23, RZ, 0x1, R11.reuse ;  /* 0x00000001ff170819 */ /* 0x100fe4000001160b */
[C-C-:B------:R-:W-:Y:S02]  /*11a0*/  @P0 SHF.R.U64 R21, R10.reuse, 0x1, R11.reuse ;  /* 0x000000010a150819 */ /* 0x140fe4000000120b */
[----:B------:R-:W-:-:S02]  /*11b0*/  @P0 SHF.L.U64.HI R16, R10, R25, R11 ;  /* 0x000000190a100219 */ /* 0x000fc4000001020b */
[----:B------:R-:W-:Y:S02]  /*11c0*/  @P0 SHF.R.U32.HI R13, RZ, R14, R17 ;  /* 0x0000000eff0d0219 */ /* 0x000fe40000011611 */
[----:B------:R-:W-:Y:S02]  /*11d0*/  @P0 LOP3.LUT R10, R19, R12, RZ, 0xfc, !PT ;  /* 0x0000000c130a0212 */ /* 0x000fe400078efcff */
[----:B----4-:R-:W-:Y:S02]  /*11e0*/  @P0 SHF.L.U32 R15, R8, R25, RZ ;  /* 0x00000019080f0219 */ /* 0x010fe400000006ff */
[----:B------:R-:W-:Y:S01]  /*11f0*/  @P0 SHF.R.U64 R22, R21, R14, R23 ;  /* 0x0000000e15160219 */ /* 0x000fe20000001217 */
[----:B------:R-:W-:Y:S01]  /*1200*/  IMAD.SHL.U32 R12, R10, 0x4, RZ ;  /* 0x000000040a0c7824 */ /* 0x000fe200078e00ff */
[----:B------:R-:W-:Y:S02]  /*1210*/  @P0 LOP3.LUT R11, R16, R13, RZ, 0xfc, !PT ;  /* 0x0000000d100b0212 */ /* 0x000fe400078efcff */
[----:B------:R-:W-:-:S02]  /*1220*/  @P0 SHF.L.U64.HI R16, R8, R25, R9 ;  /* 0x0000001908100219 */ /* 0x000fc40000010209 */
[----:B------:R-:W-:Y:S02]  /*1230*/  @P0 SHF.R.U32.HI R23, RZ, R14, R23 ;  /* 0x0000000eff170219 */ /* 0x000fe40000011617 */
[----:B------:R-:W-:Y:S02]  /*1240*/  @P0 LOP3.LUT R8, R15, R22, RZ, 0xfc, !PT ;  /* 0x000000160f080212 */ /* 0x000fe400078efcff */
[----:B------:R-:W-:Y:S02]  /*1250*/  SHF.L.U64.HI R14, R10, 0x2, R11 ;  /* 0x000000020a0e7819 */ /* 0x000fe4000001020b */
[----:B------:R-:W-:Y:S02]  /*1260*/  @P0 LOP3.LUT R9, R16, R23, RZ, 0xfc, !PT ;  /* 0x0000001710090212 */ /* 0x000fe400078efcff */
[----:B------:R-:W-:Y:S02]  /*1270*/  SHF.L.W.U32.HI R11, R11, 0x2, R8 ;  /* 0x000000020b0b7819 */ /* 0x000fe40000010e08 */
[----:B------:R-:W-:-:S02]  /*1280*/  IADD3 RZ, P0, PT, RZ, -R12, RZ ;  /* 0x8000000cffff7210 */ /* 0x000fc40007f1e0ff */
[----:B------:R-:W-:Y:S02]  /*1290*/  LOP3.LUT R10, RZ, R14, RZ, 0x33, !PT ;  /* 0x0000000eff0a7212 */ /* 0x000fe400078e33ff */
[----:B------:R-:W-:Y:S02]  /*12a0*/  SHF.L.W.U32.HI R8, R8, 0x2, R9 ;  /* 0x0000000208087819 */ /* 0x000fe40000010e09 */
[----:B------:R-:W-:Y:S02]  /*12b0*/  LOP3.LUT R13, RZ, R11, RZ, 0x33, !PT ;  /* 0x0000000bff0d7212 */ /* 0x000fe400078e33ff */
[----:B------:R-:W-:Y:S02]  /*12c0*/  IADD3.X R15, P0, PT, RZ, R10, RZ, P0, !PT ;  /* 0x0000000aff0f7210 */ /* 0x000fe4000071e4ff */
[----:B------:R-:W-:Y:S02]  /*12d0*/  LOP3.LUT R10, RZ, R8, RZ, 0x33, !PT ;  /* 0x00000008ff0a7212 */ /* 0x000fe400078e33ff */
[----:B------:R-:W-:-:S02]  /*12e0*/  IADD3.X R16, P1, PT, RZ, R13, RZ, P0, !PT ;  /* 0x0000000dff107210 */ /* 0x000fc4000073e4ff */
[----:B------:R-:W-:-:S03]  /*12f0*/  ISETP.GT.U32.AND P3, PT, R11, -0x1, PT ;  /* 0xffffffff0b00780c */ /* 0x000fc60003f64070 */
[----:B------:R-:W-:Y:S01]  /*1300*/  IMAD.X R13, RZ, RZ, R10, P1 ;  /* 0x000000ffff0d7224 */ /* 0x000fe200008e060a */
[----:B------:R-:W-:-:S04]  /*1310*/  ISETP.GT.AND.EX P0, PT, R8, -0x1, PT, P3 ;  /* 0xffffffff0800780c */ /* 0x000fc80003f04330 */
[----:B------:R-:W-:Y:S02]  /*1320*/  SEL R10, R8, R13, P0 ;  /* 0x0000000d080a7207 */ /* 0x000fe40000000000 */
[----:B------:R-:W-:Y:S02]  /*1330*/  SEL R13, R11, R16, P0 ;  /* 0x000000100b0d7207 */ /* 0x000fe40000000000 */
[----:B------:R-:W-:-:S04]  /*1340*/  ISETP.NE.U32.AND P1, PT, R10, RZ, PT ;  /* 0x000000ff0a00720c */ /* 0x000fc80003f25070 */
[----:B------:R-:W-:Y:S01]  /*1350*/  SEL R16, R13, R10, !P1 ;  /* 0x0000000a0d107207 */ /* 0x000fe20004800000 */
[----:B------:R-:W-:-:S05]  /*1360*/  @!P0 IMAD.MOV R12, RZ, RZ, -R12 ;  /* 0x000000ffff0c8224 */ /* 0x000fca00078e0a0c */
[----:B------:R-:W0:Y:S02]  /*1370*/  FLO.U32 R16, R16 ;  /* 0x0000001000107300 */ /* 0x000e2400000e0000 */
[C---:B0-----:R-:W-:Y:S02]  /*1380*/  IADD3 R17, PT, PT, -R16.reuse, 0x1f, RZ ;  /* 0x0000001f10117810 */ /* 0x041fe40007ffe1ff */
[----:B------:R-:W-:-:S03]  /*1390*/  IADD3 R11, PT, PT, -R16, 0x3f, RZ ;  /* 0x0000003f100b7810 */ /* 0x000fc60007ffe1ff */
[----:B------:R-:W-:Y:S01]  /*13a0*/  @P1 IMAD.MOV R11, RZ, RZ, R17 ;  /* 0x000000ffff0b1224 */ /* 0x000fe200078e0211 */
[----:B------:R-:W-:-:S04]  /*13b0*/  SEL R17, R14, R15, P0 ;  /* 0x0000000f0e117207 */ /* 0x000fc80000000000 */
[----:B------:R-:W-:-:S13]  /*13c0*/  ISETP.NE.AND P1, PT, R11, RZ, PT ;  /* 0x000000ff0b00720c */ /* 0x000fda0003f25270 */
[----:B------:R-:W-:Y:S05]  /*13d0*/  @!P1 BRA `(.L_x_16) ;  /* 0x0000000000289947 */ /* 0x000fea0003800000 */
[--C-:B------:R-:W-:Y:S02]  /*13e0*/  SHF.R.U64 R15, R12, 0x1, R17.reuse ;  /* 0x000000010c0f7819 */ /* 0x100fe40000001211 */
[C---:B------:R-:W-:Y:S02]  /*13f0*/  LOP3.LUT R12, R11.reuse, 0x3f, RZ, 0xc0, !PT ;  /* 0x0000003f0b0c7812 */ /* 0x040fe400078ec0ff */
[----:B------:R-:W-:Y:S02]  /*1400*/  SHF.R.U32.HI R17, RZ, 0x1, R17 ;  /* 0x00000001ff117819 */ /* 0x000fe40000011611 */
[----:B------:R-:W-:Y:S02]  /*1410*/  LOP3.LUT R14, R11, 0x3f, RZ, 0xc, !PT ;  /* 0x0000003f0b0e7812 */ /* 0x000fe400078e0cff */
[CC--:B------:R-:W-:Y:S02]  /*1420*/  SHF.L.U64.HI R19, R13.reuse, R12.reuse, R10 ;  /* 0x0000000c0d137219 */ /* 0x0c0fe4000001020a */
[----:B------:R-:W-:-:S02]  /*1430*/  SHF.L.U32 R12, R13, R12, RZ ;  /* 0x0000000c0d0c7219 */ /* 0x000fc400000006ff */
[-CC-:B------:R-:W-:Y:S02]  /*1440*/  SHF.R.U64 R13, R15, R14.reuse, R17.reuse ;  /* 0x0000000e0f0d7219 */ /* 0x180fe40000001211 */
[----:B------:R-:W-:Y:S02]  /*1450*/  SHF.R.U32.HI R10, RZ, R14, R17 ;  /* 0x0000000eff0a7219 */ /* 0x000fe40000011611 */
[----:B------:R-:W-:Y:S02]  /*1460*/  LOP3.LUT R13, R12, R13, RZ, 0xfc, !PT ;  /* 0x0000000d0c0d7212 */ /* 0x000fe400078efcff */
[----:B------:R-:W-:-:S07]  /*1470*/  LOP3.LUT R10, R19, R10, RZ, 0xfc, !PT ;  /* 0x0000000a130a7212 */ /* 0x000fce00078efcff */
.L_x_16:
[----:B------:R-:W-:Y:S05]  /*1480*/  BSYNC.RECONVERGENT B2 ;  /* 0x0000000000027941 */ /* 0x000fea0003800200 */
.L_x_15:
[----:B------:R-:W-:-:S04]  /*1490*/  IMAD.WIDE.U32 R16, R13, 0x2168c235, RZ ;  /* 0x2168c2350d107825 */ /* 0x000fc800078e00ff */
[----:B------:R-:W-:Y:S01]  /*14a0*/  IMAD.MOV.U32 R14, RZ, RZ, R17 ;  /* 0x000000ffff0e7224 */ /* 0x000fe200078e0011 */
[----:B------:R-:W-:Y:S01]  /*14b0*/  IADD3 RZ, P1, PT, R16, R16, RZ ;  /* 0x0000001010ff7210 */ /* 0x000fe20007f3e0ff */
[----:B------:R-:W-:Y:S02]  /*14c0*/  IMAD.MOV.U32 R15, RZ, RZ, RZ ;  /* 0x000000ffff0f7224 */ /* 0x000fe400078e00ff */
[----:B------:R-:W-:-:S04]  /*14d0*/  IMAD.WIDE.U32 R12, R13, -0x36f0255e, R14 ;  /* 0xc90fdaa20d0c7825 */ /* 0x000fc800078e000e */
[----:B------:R-:W-:-:S04]  /*14e0*/  IMAD.HI.U32 R14, R10, -0x36f0255e, RZ ;  /* 0xc90fdaa20a0e7827 */ /* 0x000fc800078e00ff */
[----:B------:R-:W-:-:S04]  /*14f0*/  IMAD.WIDE.U32 R12, P3, R10, 0x2168c235, R12 ;  /* 0x2168c2350a0c7825 */ /* 0x000fc8000786000c */
[----:B------:R-:W-:Y:S01]  /*1500*/  IMAD R15, R10, -0x36f0255e, RZ ;  /* 0xc90fdaa20a0f7824 */ /* 0x000fe200078e02ff */
[----:B------:R-:W-:Y:S01]  /*1510*/  IADD3.X RZ, P1, PT, R12, R12, RZ, P1, !PT ;  /* 0x0000000c0cff7210 */ /* 0x000fe20000f3e4ff */
[----:B------:R-:W-:-:S03]  /*1520*/  IMAD.X R10, RZ, RZ, R14, P3 ;  /* 0x000000ffff0a7224 */ /* 0x000fc600018e060e */
[----:B------:R-:W-:-:S04]  /*1530*/  IADD3 R13, P3, PT, R15, R13, RZ ;  /* 0x0000000d0f0d7210 */ /* 0x000fc80007f7e0ff */
[C---:B------:R-:W-:Y:S01]  /*1540*/  ISETP.GT.U32.AND P4, PT, R13.reuse, RZ, PT ;  /* 0x000000ff0d00720c */ /* 0x040fe20003f84070 */
[----:B------:R-:W-:Y:S01]  /*1550*/  IMAD.X R10, RZ, RZ, R10, P3 ;  /* 0x000000ffff0a7224 */ /* 0x000fe200018e060a */
[----:B------:R-:W-:-:S04]  /*1560*/  IADD3.X R12, P3, PT, R13, R13, RZ, P1, !PT ;  /* 0x0000000d0d0c7210 */ /* 0x000fc80000f7e4ff */
[C---:B------:R-:W-:Y:S01]  /*1570*/  ISETP.GT.AND.EX P1, PT, R10.reuse, RZ, PT, P4 ;  /* 0x000000ff0a00720c */ /* 0x040fe20003f24340 */
[----:B------:R-:W-:-:S03]  /*1580*/  IMAD.X R15, R10, 0x1, R10, P3 ;  /* 0x000000010a0f7824 */ /* 0x000fc600018e060a */
[----:B------:R-:W-:Y:S02]  /*1590*/  SEL R12, R12, R13, P1 ;  /* 0x0000000d0c0c7207 */ /* 0x000fe40000800000 */
[----:B------:R-:W-:Y:S02]  /*15a0*/  SEL R13, R15, R10, P1 ;  /* 0x0000000a0f0d7207 */ /* 0x000fe40000800000 */
[----:B------:R-:W-:Y:S02]  /*15b0*/  IADD3 R10, P3, PT, R12, 0x1, RZ ;  /* 0x000000010c0a7810 */ /* 0x000fe40007f7e0ff */
[----:B------:R-:W-:Y:S02]  /*15c0*/  SEL R14, RZ, 0xffffffff, !P1 ;  /* 0xffffffffff0e7807 */ /* 0x000fe40004800000 */
[----:B------:R-:W-:Y:S01]  /*15d0*/  LOP3.LUT P1, R12, R18, 0x80000000, RZ, 0xc0, !PT ;  /* 0x80000000120c7812 */ /* 0x000fe2000782c0ff */
[----:B------:R-:W-:Y:S01]  /*15e0*/  IMAD.X R13, RZ, RZ, R13, P3 ;  /* 0x000000ffff0d7224 */ /* 0x000fe200018e060d */
[----:B------:R-:W-:Y:S01]  /*15f0*/  SHF.R.U32.HI R15, RZ, 0x1e, R9 ;  /* 0x0000001eff0f7819 */ /* 0x000fe20000011609 */
[----:B------:R-:W-:Y:S01]  /*1600*/  IMAD.IADD R11, R14, 0x1, -R11 ;  /* 0x000000010e0b7824 */ /* 0x000fe200078e0a0b */
[----:B------:R-:W-:-:S02]  /*1610*/  @!P0 LOP3.LUT R12, R12, 0x80000000, RZ, 0x3c, !PT ;  /* 0x800000000c0c8812 */ /* 0x000fc400078e3cff */
[----:B------:R-:W-:Y:S01]  /*1620*/  SHF.R.U64 R10, R10, 0xa, R13 ;  /* 0x0000000a0a0a7819 */ /* 0x000fe2000000120d */
[----:B------:R-:W-:Y:S01]  /*1630*/  IMAD.SHL.U32 R9, R11, 0x100000, RZ ;  /* 0x001000000b097824 */ /* 0x000fe200078e00ff */
[----:B------:R-:W-:Y:S02]  /*1640*/  LEA.HI R8, R8, R15, RZ, 0x1 ;  /* 0x0000000f08087211 */ /* 0x000fe400078f08ff */
[----:B------:R-:W-:-:S03]  /*1650*/  IADD3 R10, P3, PT, R10, 0x1, RZ ;  /* 0x000000010a0a7810 */ /* 0x000fc60007f7e0ff */
[----:B------:R-:W-:Y:S01]  /*1660*/  @P1 IMAD.MOV R8, RZ, RZ, -R8 ;  /* 0x000000ffff081224 */ /* 0x000fe200078e0a08 */
[----:B------:R-:W-:-:S04]  /*1670*/  LEA.HI.X R13, R13, RZ, RZ, 0x16, P3 ;  /* 0x000000ff0d0d7211 */ /* 0x000fc800018fb4ff */
[--C-:B------:R-:W-:Y:S02]  /*1680*/  SHF.R.U64 R10, R10, 0x1, R13.reuse ;  /* 0x000000010a0a7819 */ /* 0x100fe4000000120d */
[----:B------:R-:W-:Y:S02]  /*1690*/  SHF.R.U32.HI R14, RZ, 0x1, R13 ;  /* 0x00000001ff0e7819 */ /* 0x000fe4000001160d */
[----:B------:R-:W-:-:S04]  /*16a0*/  IADD3 R10, P3, P4, RZ, RZ, R10 ;  /* 0x000000ffff0a7210 */ /* 0x000fc80007c7e00a */
[----:B------:R-:W-:-:S04]  /*16b0*/  IADD3.X R9, PT, PT, R9, 0x3fe00000, R14, P3, P4 ;  /* 0x3fe0000009097810 */ /* 0x000fc80001fe840e */
[----:B------:R-:W-:-:S07]  /*16c0*/  LOP3.LUT R11, R9, R12, RZ, 0xfc, !PT ;  /* 0x0000000c090b7212 */ /* 0x000fce00078efcff */
.L_x_10:
[----:B------:R-:W-:Y:S02]  /*16d0*/  IMAD.MOV.U32 R21, RZ, RZ, 0x0 ;  /* 0x00000000ff157424 */ /* 0x000fe400078e00ff */
[----:B------:R-:W-:Y:S02]  /*16e0*/  IMAD.MOV.U32 R22, RZ, RZ, R8 ;  /* 0x000000ffff167224 */ /* 0x000fe400078e0008 */
[----:B------:R-:W-:Y:S05]  /*16f0*/  RET.REL.NODEC R20 `(_Z9addKernelPdPKdS1_) ;  /* 0xffffffe814407950 */ /* 0x000fea0003c3ffff */
.L_x_17:
[----:B------:R-:W-:-:S00]  /*1700*/  BRA `(.L_x_17) ;  /* 0xfffffffc00fc7947 */ /* 0x000fc0000383ffff */
[----:B------:R-:W-:-:S00]  /*1710*/  NOP ;  /* 0x0000000000007918 */ /* 0x000fc00000000000 */
        /* <DEDUP_REMOVED lines=14> */
.L_x_18:


//--------------------- .nv.global.init           --------------------------
	.section	.nv.global.init,"aw",@progbits
	.align	16
.nv.global.init:
	.type		__cudart_sin_cos_coeffs,@object
	.size		__cudart_sin_cos_coeffs,(__cudart_i2opi_d - __cudart_sin_cos_coeffs)
__cudart_sin_cos_coeffs:
        /*0000*/ 	.byte	0x46, 0xd2, 0xb0, 0x2c, 0xf1, 0xe5, 0x5a, 0xbe, 0x92, 0xe3, 0xac, 0x69, 0xe3, 0x1d, 0xc7, 0x3e
        /*0010*/ 	.byte	0xa1, 0x62, 0xdb, 0x19, 0xa0, 0x01, 0x2a, 0xbf, 0x18, 0x08, 0x11, 0x11, 0x11, 0x11, 0x81, 0x3f
        /*0020*/ 	.byte	0x54, 0x55, 0x55, 0x55, 0x55, 0x55, 0xc5, 0xbf, 0x00, 0x00, 0x00, 0x00, 0x00, 0x00, 0x00, 0x00
        /*0030*/ 	.byte	0x00, 0x00, 0x00, 0x00, 0x00, 0x00, 0x00, 0x00, 0x64, 0x81, 0xfd, 0x20, 0x83, 0xff, 0xa8, 0xbd
        /*0040*/ 	.byte	0x28, 0x85, 0xef, 0xc1, 0xa7, 0xee, 0x21, 0x3e, 0xd9, 0xe6, 0x06, 0x8e, 0x4f, 0x7e, 0x92, 0xbe
        /*0050*/ 	.byte	0xe9, 0xbc, 0xdd, 0x19, 0xa0, 0x01, 0xfa, 0x3e, 0x47, 0x5d, 0xc1, 0x16, 0x6c, 0xc1, 0x56, 0xbf
        /*0060*/ 	.byte	0x51, 0x55, 0x55, 0x55, 0x55, 0x55, 0xa5, 0x3f, 0x00, 0x00, 0x00, 0x00, 0x00, 0x00, 0xe0, 0xbf
        /*0070*/ 	.byte	0x00, 0x00, 0x00, 0x00, 0x00, 0x00, 0xf0, 0x3f, 0x00, 0x00, 0x00, 0x00, 0x00, 0x00, 0x00, 0x00
	.type		__cudart_i2opi_d,@object
	.size		__cudart_i2opi_d,(.L_0 - __cudart_i2opi_d)
__cudart_i2opi_d:
        /* <DEDUP_REMOVED lines=9> */
.L_0:


//--------------------- .nv.shared.reserved.0     --------------------------
	.section	.nv.shared.reserved.0,"aw",@nobits
	.weak		__nv_reservedSMEM_offset_0_alias
	.size		__nv_reservedSMEM_offset_0_alias, 0, 64
	.other		__nv_reservedSMEM_offset_0_alias,@"STO_CUDA_RESERVED_SHARED STV_DEFAULT"
__nv_reservedSMEM_offset_0_alias:
	.zero		0
	.zero		64


//--------------------- .nv.constant0._Z9addKernelPdPKdS1_ --------------------------
	.section	.nv.constant0._Z9addKernelPdPKdS1_,"a",@progbits
	.sectionflags	@""
	.align	4
.nv.constant0._Z9addKernelPdPKdS1_:
	.zero		920


//--------------------- SYMBOLS --------------------------

	.type		.nv.reservedSmem.offset0,@object
	.size		.nv.reservedSmem.offset0,0x4
